	.headerflags	@"EF_CUDA_TEXMODE_UNIFIED EF_CUDA_64BIT_ADDRESS EF_CUDA_ACCELERATORS EF_CUDA_SM90 EF_CUDA_VIRTUAL_SM(EF_CUDA_SM90)"
	.elftype	@"ET_EXEC"


//--------------------- .nv.info                  --------------------------
	.section	.nv.info,"",@"SHT_CUDA_INFO"
	.align	4


	//----- nvinfo : EIATTR_REGCOUNT
	.align		4
        /*0000*/ 	.byte	0x04, 0x2f
        /*0002*/ 	.short	(.L_1 - .L_0)
	.align		4
.L_0:
        /*0004*/ 	.word	index@(triton_poi_fused_convolution_relu_32)
        /*0008*/ 	.word	0x0000000c


	//----- nvinfo : EIATTR_MIN_STACK_SIZE
	.align		4
.L_1:
        /*000c*/ 	.byte	0x04, 0x12
        /*000e*/ 	.short	(.L_3 - .L_2)
	.align		4
.L_2:
        /*0010*/ 	.word	index@(triton_poi_fused_convolution_relu_32)
        /*0014*/ 	.word	0x00000000


	//----- nvinfo : EIATTR_FRAME_SIZE
	.align		4
.L_3:
        /*0018*/ 	.byte	0x04, 0x11
        /*001a*/ 	.short	(.L_5 - .L_4)
	.align		4
.L_4:
        /*001c*/ 	.word	index@(triton_poi_fused_convolution_relu_32)
        /*0020*/ 	.word	0x00000000


	//----- nvinfo : EIATTR_MIN_STACK_SIZE
	.align		4
.L_5:
        /*0024*/ 	.byte	0x04, 0x12
        /*0026*/ 	.short	(.L_7 - .L_6)
	.align		4
.L_6:
        /*0028*/ 	.word	index@(triton_poi_fused_convolution_relu_32)
        /*002c*/ 	.word	0x00000000
.L_7:


//--------------------- .nv.info.triton_poi_fused_convolution_relu_32 --------------------------
	.section	.nv.info.triton_poi_fused_convolution_relu_32,"",@"SHT_CUDA_INFO"
	.sectionflags	@""
	.align	4


	//----- nvinfo : EIATTR_CUDA_API_VERSION
	.align		4
        /*0000*/ 	.byte	0x04, 0x37
        /*0002*/ 	.short	(.L_9 - .L_8)
.L_8:
        /*0004*/ 	.word	0x0000007c


	//----- nvinfo : EIATTR_KPARAM_INFO
	.align		4
.L_9:
        /*0008*/ 	.byte	0x04, 0x17
        /*000a*/ 	.short	(.L_11 - .L_10)
.L_10:
        /*000c*/ 	.word	0x00000000
        /*0010*/ 	.short	0x0002
        /*0012*/ 	.short	0x0010
        /*0014*/ 	.byte	0x00, 0xf0, 0x11, 0x00


	//----- nvinfo : EIATTR_KPARAM_INFO
	.align		4
.L_11:
        /*0018*/ 	.byte	0x04, 0x17
        /*001a*/ 	.short	(.L_13 - .L_12)
.L_12:
        /*001c*/ 	.word	0x00000000
        /*0020*/ 	.short	0x0001
        /*0022*/ 	.short	0x0008
        /*0024*/ 	.byte	0x00, 0xf4, 0x21, 0x00


	//----- nvinfo : EIATTR_KPARAM_INFO
	.align		4
.L_13:
        /*0028*/ 	.byte	0x04, 0x17
        /*002a*/ 	.short	(.L_15 - .L_14)
.L_14:
        /*002c*/ 	.word	0x00000000
        /*0030*/ 	.short	0x0000
        /*0032*/ 	.short	0x0000
        /*0034*/ 	.byte	0x00, 0xf4, 0x21, 0x00


	//----- nvinfo : EIATTR_SPARSE_MMA_MASK
	.align		4
.L_15:
        /*0038*/ 	.byte	0x03, 0x50
        /*003a*/ 	.short	0x0000


	//----- nvinfo : EIATTR_MAXREG_COUNT
	.align		4
        /*003c*/ 	.byte	0x03, 0x1b
        /*003e*/ 	.short	0x00ff


	//----- nvinfo : EIATTR_EXIT_INSTR_OFFSETS
	.align		4
        /*0040*/ 	.byte	0x04, 0x1c
        /*0042*/ 	.short	(.L_17 - .L_16)


	//   ....[0]....
.L_16:
        /*0044*/ 	.word	0x00000190


	//----- nvinfo : EIATTR_REQNTID
	.align		4
.L_17:
        /*0048*/ 	.byte	0x04, 0x10
        /*004a*/ 	.short	(.L_19 - .L_18)
.L_18:
        /*004c*/ 	.word	0x00000080
        /*0050*/ 	.word	0x00000001
        /*0054*/ 	.word	0x00000001


	//----- nvinfo : EIATTR_CBANK_PARAM_SIZE
	.align		4
.L_19:
        /*0058*/ 	.byte	0x03, 0x19
        /*005a*/ 	.short	0x0014


	//----- nvinfo : EIATTR_PARAM_CBANK
	.align		4
        /*005c*/ 	.byte	0x04, 0x0a
        /*005e*/ 	.short	(.L_21 - .L_20)
	.align		4
.L_20:
        /*0060*/ 	.word	index@(.nv.constant0.triton_poi_fused_convolution_relu_32)
        /*0064*/ 	.short	0x0210
        /*0066*/ 	.short	0x0014


	//----- nvinfo : EIATTR_SW_WAR
	.align		4
.L_21:
        /*0068*/ 	.byte	0x04, 0x36
        /*006a*/ 	.short	(.L_23 - .L_22)
.L_22:
        /*006c*/ 	.word	0x00000008
.L_23:


//--------------------- .nv.callgraph             --------------------------
	.section	.nv.callgraph,"",@"SHT_CUDA_CALLGRAPH"
	.align	4
	.sectionentsize	8
	.align		4
        /*0000*/ 	.word	0x00000000
	.align		4
        /*0004*/ 	.word	0xffffffff
	.align		4
        /*0008*/ 	.word	0x00000000
	.align		4
        /*000c*/ 	.word	0xfffffffe
	.align		4
        /*0010*/ 	.word	0x00000000
	.align		4
        /*0014*/ 	.word	0xfffffffd
	.align		4
        /*0018*/ 	.word	0x00000000
	.align		4
        /*001c*/ 	.word	0xfffffffc


//--------------------- .text.triton_poi_fused_convolution_relu_32 --------------------------
	.section	.text.triton_poi_fused_convolution_relu_32,"ax",@progbits
	.align	128
        .global         triton_poi_fused_convolution_relu_32
        .type           triton_poi_fused_convolution_relu_32,@function
        .size           triton_poi_fused_convolution_relu_32,(.L_x_1 - triton_poi_fused_convolution_relu_32)
        .other          triton_poi_fused_convolution_relu_32,@"STO_CUDA_ENTRY STV_DEFAULT"
triton_poi_fused_convolution_relu_32:
.text.triton_poi_fused_convolution_relu_32:
[----:B------:R-:W-:Y:S01]  /*0000*/  LDC R1, c[0x0][0x28] ;  /* 0x00000a00ff017b82 */ /* 0x000fe20000000800 */
[----:B------:R-:W1:Y:S07]  /*0010*/  S2R R0, SR_TID.X ;  /* 0x0000000000007919 */ /* 0x000e6e0000002100 */
[----:B------:R-:W2:Y:S01]  /*0020*/  LDC.64 R4, c[0x0][0x218] ;  /* 0x00008600ff047b82 */ /* 0x000ea20000000a00 */
[----:B------:R-:W-:Y:S01]  /*0030*/  ULDC.64 UR4, c[0x0][0x208] ;  /* 0x0000820000047ab9 */ /* 0x000fe20000000a00 */
[----:B------:R-:W3:Y:S06]  /*0040*/  S2R R7, SR_CTAID.X ;  /* 0x0000000000077919 */ /* 0x000eec0000002500 */
[----:B------:R-:W4:Y:S01]  /*0050*/  LDC.64 R2, c[0x0][0x210] ;  /* 0x00008400ff027b82 */ /* 0x000f220000000a00 */
[----:B-1----:R-:W-:Y:S01]  /*0060*/  IMAD.SHL.U32 R0, R0, 0x2, RZ ;  /* 0x0000000200007824 */ /* 0x002fe200078e00ff */
[----:B---3--:R-:W-:-:S04]  /*0070*/  SHF.R.S32.HI R6, RZ, 0x17, R7 ;  /* 0x00000017ff067819 */ /* 0x008fc80000011407 */
[----:B------:R-:W-:-:S05]  /*0080*/  LOP3.LUT R0, R0, 0xfe, RZ, 0xc0, !PT ;  /* 0x000000fe00007812 */ /* 0x000fca00078ec0ff */
[----:B------:R-:W-:Y:S01]  /*0090*/  IMAD R7, R7, 0x100, R0 ;  /* 0x0000010007077824 */ /* 0x000fe200078e0200 */
[----:B------:R-:W-:-:S03]  /*00a0*/  SGXT R0, R6, 0x1 ;  /* 0x000000010600781a */ /* 0x000fc60000000200 */
[----:B----4-:R-:W-:Y:S01]  /*00b0*/  IMAD.WIDE R2, R7, 0x4, R2 ;  /* 0x0000000407027825 */ /* 0x010fe200078e0202 */
[----:B------:R-:W-:-:S04]  /*00c0*/  LEA.HI R0, R0, R7, RZ, 0x5 ;  /* 0x0000000700007211 */ /* 0x000fc800078f28ff */
[----:B------:R-:W-:-:S05]  /*00d0*/  LOP3.LUT R0, R0, 0xffffffe0, RZ, 0xc0, !PT ;  /* 0xffffffe000007812 */ /* 0x000fca00078ec0ff */
[----:B------:R-:W-:Y:S02]  /*00e0*/  IMAD.IADD R9, R7, 0x1, -R0 ;  /* 0x0000000107097824 */ /* 0x000fe400078e0a00 */
[----:B------:R-:W3:Y:S02]  /*00f0*/  LDG.E.64 R6, desc[UR4][R2.64] ;  /* 0x0000000402067981 */ /* 0x000ee4000c1e1b00 */
[----:B--2---:R-:W-:-:S06]  /*0100*/  IMAD.WIDE R4, R9, 0x4, R4 ;  /* 0x0000000409047825 */ /* 0x004fcc00078e0204 */
[----:B------:R-:W3:Y:S02]  /*0110*/  LDG.E.EL.64 R4, desc[UR4][R4.64] ;  /* 0x0000000404047981 */ /* 0x000ee4000c2e1b00 */
[C---:B---3--:R-:W-:Y:S01]  /*0120*/  FSETP.GEU.AND P0, PT, R6.reuse, -R4, PT ;  /* 0x800000040600720b */ /* 0x048fe20003f0e000 */
[----:B------:R-:W-:Y:S01]  /*0130*/  FADD R6, R6, R4 ;  /* 0x0000000406067221 */ /* 0x000fe20000000000 */
[C---:B------:R-:W-:Y:S01]  /*0140*/  FADD R0, R7.reuse, R5 ;  /* 0x0000000507007221 */ /* 0x040fe20000000000 */
[----:B------:R-:W-:-:S03]  /*0150*/  FSETP.GEU.AND P1, PT, R7, -R5, PT ;  /* 0x800000050700720b */ /* 0x000fc60003f2e000 */
[----:B------:R-:W-:Y:S02]  /*0160*/  FSEL R6, R6, RZ, P0 ;  /* 0x000000ff06067208 */ /* 0x000fe40000000000 */
[----:B------:R-:W-:-:S05]  /*0170*/  FSEL R7, R0, RZ, P1 ;  /* 0x000000ff00077208 */ /* 0x000fca0000800000 */
[----:B------:R-:W-:Y:S01]  /*0180*/  STG.E.64 desc[UR4][R2.64], R6 ;  /* 0x0000000602007986 */ /* 0x000fe2000c101b04 */
[----:B------:R-:W-:Y:S05]  /*0190*/  EXIT ;  /* 0x000000000000794d */ /* 0x000fea0003800000 */
.L_x_0:
[----:B------:R-:W-:-:S00]  /*01a0*/  BRA `(.L_x_0) ;  /* 0xfffffffc00fc7947 */ /* 0x000fc0000383ffff */
[----:B------:R-:W-:-:S00]  /*01b0*/  NOP ;  /* 0x0000000000007918 */ /* 0x000fc00000000000 */
        /* <DEDUP_REMOVED lines=12> */
.L_x_1:


//--------------------- .nv.constant0.triton_poi_fused_convolution_relu_32 --------------------------
	.section	.nv.constant0.triton_poi_fused_convolution_relu_32,"a",@progbits
	.sectionflags	@""
	.align	4
.nv.constant0.triton_poi_fused_convolution_relu_32:
	.zero		548
